//
// Generated by NVIDIA NVVM Compiler
//
// Compiler Build ID: CL-36424714
// Cuda compilation tools, release 13.0, V13.0.88
// Based on NVVM 20.0.0
//

.version 9.0
.target sm_100
.address_size 64

	// .globl	_Z4factv
.extern .func  (.param .b32 func_retval0) vprintf
(
	.param .b64 vprintf_param_0,
	.param .b64 vprintf_param_1
)
;
.global .align 1 .b8 $str[8] = {37, 100, 33, 61, 37, 100, 10};

.visible .entry _Z4factv()
{
	.local .align 8 .b8 	__local_depot0[8];
	.reg .b64 	%SP;
	.reg .b64 	%SPL;
	.reg .pred 	%p<6>;
	.reg .b16 	%rs<4>;
	.reg .b32 	%r<45>;
	.reg .b64 	%rd<5>;

	mov.u64 	%SPL, __local_depot0;
	cvta.local.u64 	%SP, %SPL;
	mov.u32 	%r1, %tid.x;
	setp.gt.u32 	%p1, %r1, 7;
	@%p1 bra 	$L__BB0_9;
	add.s32 	%r2, %r1, 1;
	and.b32  	%r3, %r2, 3;
	setp.lt.u32 	%p2, %r1, 3;
	mov.b32 	%r42, 1;
	mov.u32 	%r44, %r42;
	@%p2 bra 	$L__BB0_5;
	cvt.u16.u32 	%rs1, %r2;
	shr.u16 	%rs2, %rs1, 2;
	and.b16  	%rs3, %rs2, 3;
	mul.wide.u16 	%r27, %rs3, 4;
	neg.s32 	%r35, %r27;
	mov.b32 	%r44, 1;
	mov.b32 	%r36, 2;
$L__BB0_3:
	add.s32 	%r28, %r36, -1;
	mul.lo.s32 	%r29, %r28, %r44;
	add.s32 	%r30, %r36, 2;
	mul.lo.s32 	%r31, %r36, %r29;
	mad.lo.s32 	%r32, %r31, %r36, %r31;
	mul.lo.s32 	%r44, %r30, %r32;
	add.s32 	%r36, %r36, 4;
	add.s32 	%r35, %r35, 4;
	setp.ne.s32 	%p3, %r35, 0;
	@%p3 bra 	$L__BB0_3;
	add.s32 	%r42, %r36, -1;
$L__BB0_5:
	setp.eq.s32 	%p4, %r3, 0;
	@%p4 bra 	$L__BB0_8;
	neg.s32 	%r41, %r3;
$L__BB0_7:
	.pragma "nounroll";
	mul.lo.s32 	%r44, %r42, %r44;
	add.s32 	%r42, %r42, 1;
	add.s32 	%r41, %r41, 1;
	setp.ne.s32 	%p5, %r41, 0;
	@%p5 bra 	$L__BB0_7;
$L__BB0_8:
	add.u64 	%rd1, %SP, 0;
	add.u64 	%rd2, %SPL, 0;
	st.local.v2.u32 	[%rd2], {%r2, %r44};
	mov.u64 	%rd3, $str;
	cvta.global.u64 	%rd4, %rd3;
	{ // callseq 0, 0
	.param .b64 param0;
	st.param.b64 	[param0], %rd4;
	.param .b64 param1;
	st.param.b64 	[param1], %rd1;
	.param .b32 retval0;
	call.uni (retval0), 
	vprintf, 
	(
	param0, 
	param1
	);
	ld.param.b32 	%r33, [retval0];
	} // callseq 0
$L__BB0_9:
	ret;

}


// ===== COMPILED SASS (sm_100) =====

	.target	sm_100

	.elftype	@"ET_EXEC"


//--------------------- .note.nv.tkinfo           --------------------------
	.section	.note.nv.tkinfo,"",@"SHT_NOTE"
	.sectionflags	@"SHF_NOTE_NV_TKINFO"
	.tkinfo
        /*0018*/ 	.word	0x00000002
        /*0030*/ 	.string	""
        /*0030*/ 	.string	"ptxas"
        /*0030*/ 	.string	"Cuda compilation tools, release 13.0, V13.0.88"
        /*0030*/ 	.string	"Build cuda_13.0.r13.0/compiler.36424714_0"
        /*0030*/ 	.string	"-arch sm_100 -m 64 "



//--------------------- .note.nv.cuinfo           --------------------------
	.section	.note.nv.cuinfo,"",@"SHT_NOTE"
	.sectionflags	@"SHF_NOTE_NV_CUINFO"
        /*0018*/ 	.short	0x0002
        /*001a*/ 	.short	0x0064
        /*001c*/ 	.short	0x0082
	.zero		2


//--------------------- .nv.info                  --------------------------
	.section	.nv.info,"",@"SHT_CUDA_INFO"
	.align	4


	//----- nvinfo : EIATTR_REGCOUNT
	.align		4
        /*0000*/ 	.byte	0x04, 0x2f
        /*0002*/ 	.short	(.L_2 - .L_1)
	.align		4
.L_1:
        /*0004*/ 	.word	index@(_Z4factv)
        /*0008*/ 	.word	0x00000018


	//----- nvinfo : EIATTR_FRAME_SIZE
	.align		4
.L_2:
        /*000c*/ 	.byte	0x04, 0x11
        /*000e*/ 	.short	(.L_4 - .L_3)
	.align		4
.L_3:
        /*0010*/ 	.word	index@(_Z4factv)
        /*0014*/ 	.word	0x00000008


	//----- nvinfo : EIATTR_MIN_STACK_SIZE
	.align		4
.L_4:
        /*0018*/ 	.byte	0x04, 0x12
        /*001a*/ 	.short	(.L_6 - .L_5)
	.align		4
.L_5:
        /*001c*/ 	.word	index@(_Z4factv)
        /*0020*/ 	.word	0x00000008
.L_6:


//--------------------- .nv.compat                --------------------------
	.section	.nv.compat,"",@"SHT_CUDA_COMPAT_INFO"
	.align	4
        /*0000*/ 	.byte	0x02, 0x09, 0x00, 0x00, 0x02, 0x02, 0x01, 0x00, 0x02, 0x05, 0x05, 0x00, 0x03, 0x07, 0x01, 0x01
        /*0010*/ 	.byte	0x02, 0x03, 0x00, 0x00, 0x02, 0x06, 0x01, 0x00, 0x04, 0x0b, 0x08, 0x00, 0x09, 0x00, 0x00, 0x00
        /*0020*/ 	.byte	0x00, 0x00, 0x00, 0x00


//--------------------- .nv.info._Z4factv         --------------------------
	.section	.nv.info._Z4factv,"",@"SHT_CUDA_INFO"
	.sectionflags	@""
	.align	4


	//----- nvinfo : EIATTR_CUDA_API_VERSION
	.align		4
        /*0000*/ 	.byte	0x04, 0x37
        /*0002*/ 	.short	(.L_8 - .L_7)
.L_7:
        /*0004*/ 	.word	0x00000082


	//----- nvinfo : EIATTR_SPARSE_MMA_MASK
	.align		4
.L_8:
        /*0008*/ 	.byte	0x03, 0x50
        /*000a*/ 	.short	0x0000


	//----- nvinfo : EIATTR_MAXREG_COUNT
	.align		4
        /*000c*/ 	.byte	0x03, 0x1b
        /*000e*/ 	.short	0x00ff


	//----- nvinfo : EIATTR_EXTERNS
	.align		4
        /*0010*/ 	.byte	0x04, 0x0f
        /*0012*/ 	.short	(.L_10 - .L_9)


	//   ....[0]....
	.align		4
.L_9:
        /*0014*/ 	.word	index@(vprintf)


	//----- nvinfo : EIATTR_MERCURY_ISA_VERSION
	.align		4
.L_10:
        /*0018*/ 	.byte	0x03, 0x5f
        /*001a*/ 	.short	0x0101


	//----- nvinfo : EIATTR_VRC_CTA_INIT_COUNT
	.align		4
        /*001c*/ 	.byte	0x02, 0x4a
	.zero		1
	.zero		1


	//----- nvinfo : EIATTR_SYSCALL_OFFSETS
	.align		4
        /*0020*/ 	.byte	0x04, 0x46
        /*0022*/ 	.short	(.L_12 - .L_11)


	//   ....[0]....
.L_11:
        /*0024*/ 	.word	0x00000750


	//----- nvinfo : EIATTR_EXIT_INSTR_OFFSETS
	.align		4
.L_12:
        /*0028*/ 	.byte	0x04, 0x1c
        /*002a*/ 	.short	(.L_14 - .L_13)


	//   ....[0]....
.L_13:
        /*002c*/ 	.word	0x00000080


	//   ....[1]....
        /*0030*/ 	.word	0x00000760


	//----- nvinfo : EIATTR_CRS_STACK_SIZE
	.align		4
.L_14:
        /*0034*/ 	.byte	0x04, 0x1e
        /*0036*/ 	.short	(.L_16 - .L_15)
.L_15:
        /*0038*/ 	.word	0x00000000


	//----- nvinfo : EIATTR_SW_WAR
	.align		4
.L_16:
        /*003c*/ 	.byte	0x04, 0x36
        /*003e*/ 	.short	(.L_18 - .L_17)
.L_17:
        /*0040*/ 	.word	0x00000008
.L_18:


//--------------------- .nv.callgraph             --------------------------
	.section	.nv.callgraph,"",@"SHT_CUDA_CALLGRAPH"
	.align	4
	.sectionentsize	8
	.align		4
        /*0000*/ 	.word	0x00000000
	.align		4
        /*0004*/ 	.word	0xffffffff
	.align		4
        /*0008*/ 	.word	index@(_Z4factv)
	.align		4
        /*000c*/ 	.word	index@(vprintf)
	.align		4
        /*0010*/ 	.word	0x00000000
	.align		4
        /*0014*/ 	.word	0xfffffffe
	.align		4
        /*0018*/ 	.word	0x00000000
	.align		4
        /*001c*/ 	.word	0xfffffffd
	.align		4
        /*0020*/ 	.word	0x00000000
	.align		4
        /*0024*/ 	.word	0xfffffffc


//--------------------- .nv.constant4             --------------------------
	.section	.nv.constant4,"a",@progbits
	.align	8
	.align		8
.nv.constant4:
        /*0000*/ 	.dword	vprintf
	.align		8
        /*0008*/ 	.dword	$str


//--------------------- .text._Z4factv            --------------------------
	.section	.text._Z4factv,"ax",@progbits
	.align	128
        .global         _Z4factv
        .type           _Z4factv,@function
        .size           _Z4factv,(.L_x_15 - _Z4factv)
        .other          _Z4factv,@"STO_CUDA_ENTRY STV_DEFAULT"
_Z4factv:
.text._Z4factv:
[----:B------:R-:W0:Y:S01]  /*0000*/  LDC R1, c[0x0][0x37c] ;  /* 0x0000df00ff017b82 */ /* 0x000e220000000800 */
[----:B------:R-:W1:Y:S01]  /*0010*/  S2R R2, SR_TID.X ;  /* 0x0000000000027919 */ /* 0x000e620000002100 */
[----:B------:R-:W2:Y:S01]  /*0020*/  LDCU UR4, c[0x0][0x2f8] ;  /* 0x00005f00ff0477ac */ /* 0x000ea20008000800 */
[----:B0-----:R-:W-:Y:S01]  /*0030*/  IADD3 R1, PT, PT, R1, -0x8, RZ ;  /* 0xfffffff801017810 */ /* 0x001fe20007ffe0ff */
[----:B------:R-:W0:Y:S03]  /*0040*/  LDCU UR5, c[0x0][0x2fc] ;  /* 0x00005f80ff0577ac */ /* 0x000e260008000800 */
[----:B--2---:R-:W-:-:S05]  /*0050*/  IADD3 R6, P1, PT, R1, UR4, RZ ;  /* 0x0000000401067c10 */ /* 0x004fca000ff3e0ff */
[----:B0-----:R-:W-:Y:S01]  /*0060*/  IMAD.X R7, RZ, RZ, UR5, P1 ;  /* 0x00000005ff077e24 */ /* 0x001fe200088e06ff */
[----:B-1----:R-:W-:-:S13]  /*0070*/  ISETP.GT.U32.AND P0, PT, R2, 0x7, PT ;  /* 0x000000070200780c */ /* 0x002fda0003f04070 */
[----:B------:R-:W-:Y:S05]  /*0080*/  @P0 EXIT ;  /* 0x000000000000094d */ /* 0x000fea0003800000 */
[C---:B------:R-:W-:Y:S01]  /*0090*/  ISETP.GE.U32.AND P0, PT, R2.reuse, 0x3, PT ;  /* 0x000000030200780c */ /* 0x040fe20003f06070 */
[----:B------:R-:W-:Y:S01]  /*00a0*/  BSSY.RECONVERGENT B1, `(.L_x_0) ;  /* 0x0000059000017945 */ /* 0x000fe20003800200 */
[----:B------:R-:W-:Y:S01]  /*00b0*/  IADD3 R2, PT, PT, R2, 0x1, RZ ;  /* 0x0000000102027810 */ /* 0x000fe20007ffe0ff */
[----:B------:R-:W-:Y:S02]  /*00c0*/  HFMA2 R3, -RZ, RZ, 0, 5.9604644775390625e-08 ;  /* 0x00000001ff037431 */ /* 0x000fe400000001ff */
[----:B------:R-:W-:Y:S01]  /*00d0*/  IMAD.MOV.U32 R8, RZ, RZ, 0x1 ;  /* 0x00000001ff087424 */ /* 0x000fe200078e00ff */
[----:B------:R-:W-:-:S07]  /*00e0*/  LOP3.LUT R4, R2, 0x3, RZ, 0xc0, !PT ;  /* 0x0000000302047812 */ /* 0x000fce00078ec0ff */
[----:B------:R-:W-:Y:S05]  /*00f0*/  @!P0 BRA `(.L_x_1) ;  /* 0x00000004004c8947 */ /* 0x000fea0003800000 */
[----:B------:R-:W-:Y:S01]  /*0100*/  LOP3.LUT R0, R2, 0xffff, RZ, 0xc0, !PT ;  /* 0x0000ffff02007812 */ /* 0x000fe200078ec0ff */
[----:B------:R-:W-:Y:S01]  /*0110*/  BSSY.RECONVERGENT B0, `(.L_x_2) ;  /* 0x0000050000007945 */ /* 0x000fe20003800200 */
[----:B------:R-:W-:Y:S01]  /*0120*/  IMAD.MOV.U32 R5, RZ, RZ, 0x2 ;  /* 0x00000002ff057424 */ /* 0x000fe200078e00ff */
[----:B------:R-:W-:Y:S02]  /*0130*/  MOV R3, 0x1 ;  /* 0x0000000100037802 */ /* 0x000fe40000000f00 */
[----:B------:R-:W-:-:S05]  /*0140*/  SHF.R.U32.HI R0, RZ, 0x2, R0 ;  /* 0x00000002ff007819 */ /* 0x000fca0000011600 */
[----:B------:R-:W-:-:S05]  /*0150*/  IMAD.SHL.U32 R0, R0, 0x4, RZ ;  /* 0x0000000400007824 */ /* 0x000fca00078e00ff */
[----:B------:R-:W-:-:S04]  /*0160*/  LOP3.LUT R0, R0, 0xc, RZ, 0xe2, !PT ;  /* 0x0000000c00007812 */ /* 0x000fc800078ee2ff */
[----:B------:R-:W-:-:S04]  /*0170*/  IADD3 R0, PT, PT, -R0, RZ, RZ ;  /* 0x000000ff00007210 */ /* 0x000fc80007ffe1ff */
[----:B------:R-:W-:-:S13]  /*0180*/  ISETP.GE.AND P0, PT, R0, RZ, PT ;  /* 0x000000ff0000720c */ /* 0x000fda0003f06270 */
[----:B------:R-:W-:Y:S05]  /*0190*/  @P0 BRA `(.L_x_3) ;  /* 0x0000000000f40947 */ /* 0x000fea0003800000 */
[----:B------:R-:W-:Y:S01]  /*01a0*/  IMAD.MOV R8, RZ, RZ, -R0 ;  /* 0x000000ffff087224 */ /* 0x000fe200078e0a00 */
[----:B------:R-:W-:Y:S01]  /*01b0*/  BSSY.RECONVERGENT B2, `(.L_x_4) ;  /* 0x0000024000027945 */ /* 0x000fe20003800200 */
[----:B------:R-:W-:-:S03]  /*01c0*/  PLOP3.LUT P0, PT, PT, PT, PT, 0x80, 0x8 ;  /* 0x000000000008781c */ /* 0x000fc60003f0f070 */
[----:B------:R-:W-:-:S13]  /*01d0*/  ISETP.GT.AND P1, PT, R8, 0xc, PT ;  /* 0x0000000c0800780c */ /* 0x000fda0003f24270 */
[----:B------:R-:W-:Y:S05]  /*01e0*/  @!P1 BRA `(.L_x_5) ;  /* 0x0000000000809947 */ /* 0x000fea0003800000 */
[----:B------:R-:W-:-:S13]  /*01f0*/  PLOP3.LUT P0, PT, PT, PT, PT, 0x8, 0x80 ;  /* 0x000000000080781c */ /* 0x000fda0003f0e170 */
.L_x_6:
[C---:B------:R-:W-:Y:S01]  /*0200*/  IADD3 R8, PT, PT, R5.reuse, -0x1, RZ ;  /* 0xffffffff05087810 */ /* 0x040fe20007ffe0ff */
[----:B------:R-:W-:Y:S01]  /*0210*/  VIADD R0, R0, 0x10 ;  /* 0x0000001000007836 */ /* 0x000fe20000000000 */
[----:B------:R-:W-:-:S03]  /*0220*/  IADD3 R10, PT, PT, R5, 0x3, RZ ;  /* 0x00000003050a7810 */ /* 0x000fc60007ffe0ff */
[----:B------:R-:W-:Y:S01]  /*0230*/  IMAD R8, R8, R3, RZ ;  /* 0x0000000308087224 */ /* 0x000fe200078e02ff */
[----:B------:R-:W-:Y:S01]  /*0240*/  ISETP.GE.AND P1, PT, R0, -0xc, PT ;  /* 0xfffffff40000780c */ /* 0x000fe20003f26270 */
[----:B------:R-:W-:Y:S02]  /*0250*/  VIADD R3, R5, 0x2 ;  /* 0x0000000205037836 */ /* 0x000fe40000000000 */
[----:B------:R-:W-:-:S04]  /*0260*/  IMAD R8, R8, R5, RZ ;  /* 0x0000000508087224 */ /* 0x000fc800078e02ff */
[----:B------:R-:W-:-:S04]  /*0270*/  IMAD R8, R8, R5, R8 ;  /* 0x0000000508087224 */ /* 0x000fc800078e0208 */
[----:B------:R-:W-:Y:S02]  /*0280*/  IMAD R3, R3, R8, RZ ;  /* 0x0000000803037224 */ /* 0x000fe400078e02ff */
[----:B------:R-:W-:Y:S02]  /*0290*/  VIADD R8, R5, 0x4 ;  /* 0x0000000405087836 */ /* 0x000fe40000000000 */
[----:B------:R-:W-:Y:S02]  /*02a0*/  IMAD R3, R3, R10, RZ ;  /* 0x0000000a03037224 */ /* 0x000fe400078e02ff */
[C---:B------:R-:W-:Y:S02]  /*02b0*/  VIADD R10, R5.reuse, 0x7 ;  /* 0x00000007050a7836 */ /* 0x040fe40000000000 */
[----:B------:R-:W-:Y:S01]  /*02c0*/  IMAD R9, R8, R3, RZ ;  /* 0x0000000308097224 */ /* 0x000fe200078e02ff */
[----:B------:R-:W-:-:S03]  /*02d0*/  IADD3 R3, PT, PT, R5, 0x6, RZ ;  /* 0x0000000605037810 */ /* 0x000fc60007ffe0ff */
[----:B------:R-:W-:-:S04]  /*02e0*/  IMAD R8, R8, R9, R9 ;  /* 0x0000000908087224 */ /* 0x000fc800078e0209 */
[----:B------:R-:W-:Y:S01]  /*02f0*/  IMAD R3, R3, R8, RZ ;  /* 0x0000000803037224 */ /* 0x000fe200078e02ff */
[----:B------:R-:W-:-:S03]  /*0300*/  IADD3 R8, PT, PT, R5, 0x8, RZ ;  /* 0x0000000805087810 */ /* 0x000fc60007ffe0ff */
[----:B------:R-:W-:Y:S01]  /*0310*/  IMAD R3, R3, R10, RZ ;  /* 0x0000000a03037224 */ /* 0x000fe200078e02ff */
[----:B------:R-:W-:-:S03]  /*0320*/  IADD3 R10, PT, PT, R5, 0xb, RZ ;  /* 0x0000000b050a7810 */ /* 0x000fc60007ffe0ff */
[C---:B------:R-:W-:Y:S02]  /*0330*/  IMAD R9, R8.reuse, R3, RZ ;  /* 0x0000000308097224 */ /* 0x040fe400078e02ff */
[----:B------:R-:W-:Y:S02]  /*0340*/  VIADD R3, R5, 0xa ;  /* 0x0000000a05037836 */ /* 0x000fe40000000000 */
[----:B------:R-:W-:-:S04]  /*0350*/  IMAD R8, R8, R9, R9 ;  /* 0x0000000908087224 */ /* 0x000fc800078e0209 */
[----:B------:R-:W-:Y:S01]  /*0360*/  IMAD R3, R3, R8, RZ ;  /* 0x0000000803037224 */ /* 0x000fe200078e02ff */
[----:B------:R-:W-:-:S03]  /*0370*/  IADD3 R8, PT, PT, R5, 0xc, RZ ;  /* 0x0000000c05087810 */ /* 0x000fc60007ffe0ff */
[----:B------:R-:W-:-:S04]  /*0380*/  IMAD R3, R3, R10, RZ ;  /* 0x0000000a03037224 */ /* 0x000fc800078e02ff */
[C---:B------:R-:W-:Y:S01]  /*0390*/  IMAD R9, R8.reuse, R3, RZ ;  /* 0x0000000308097224 */ /* 0x040fe200078e02ff */
[C---:B------:R-:W-:Y:S02]  /*03a0*/  IADD3 R3, PT, PT, R5.reuse, 0xe, RZ ;  /* 0x0000000e05037810 */ /* 0x040fe40007ffe0ff */
[----:B------:R-:W-:Y:S01]  /*03b0*/  IADD3 R5, PT, PT, R5, 0x10, RZ ;  /* 0x0000001005057810 */ /* 0x000fe20007ffe0ff */
[----:B------:R-:W-:-:S04]  /*03c0*/  IMAD R8, R8, R9, R9 ;  /* 0x0000000908087224 */ /* 0x000fc800078e0209 */
[----:B------:R-:W-:Y:S01]  /*03d0*/  IMAD R3, R3, R8, RZ ;  /* 0x0000000803037224 */ /* 0x000fe200078e02ff */
[----:B------:R-:W-:Y:S06]  /*03e0*/  @!P1 BRA `(.L_x_6) ;  /* 0xfffffffc00849947 */ /* 0x000fec000383ffff */
.L_x_5:
[----:B------:R-:W-:Y:S05]  /*03f0*/  BSYNC.RECONVERGENT B2 ;  /* 0x0000000000027941 */ /* 0x000fea0003800200 */
.L_x_4:
[----:B------:R-:W-:Y:S01]  /*0400*/  IMAD.MOV R8, RZ, RZ, -R0 ;  /* 0x000000ffff087224 */ /* 0x000fe200078e0a00 */
[----:B------:R-:W-:Y:S04]  /*0410*/  BSSY.RECONVERGENT B2, `(.L_x_7) ;  /* 0x0000013000027945 */ /* 0x000fe80003800200 */
[----:B------:R-:W-:-:S13]  /*0420*/  ISETP.GT.AND P1, PT, R8, 0x4, PT ;  /* 0x000000040800780c */ /* 0x000fda0003f24270 */
[----:B------:R-:W-:Y:S05]  /*0430*/  @!P1 BRA `(.L_x_8) ;  /* 0x0000000000409947 */ /* 0x000fea0003800000 */
[C---:B------:R-:W-:Y:S01]  /*0440*/  IADD3 R8, PT, PT, R5.reuse, -0x1, RZ ;  /* 0xffffffff05087810 */ /* 0x040fe20007ffe0ff */
[----:B------:R-:W-:Y:S01]  /*0450*/  VIADD R10, R5, 0x3 ;  /* 0x00000003050a7836 */ /* 0x000fe20000000000 */
[----:B------:R-:W-:Y:S01]  /*0460*/  PLOP3.LUT P0, PT, PT, PT, PT, 0x8, 0x80 ;  /* 0x000000000080781c */ /* 0x000fe20003f0e170 */
[----:B------:R-:W-:Y:S02]  /*0470*/  VIADD R0, R0, 0x8 ;  /* 0x0000000800007836 */ /* 0x000fe40000000000 */
[----:B------:R-:W-:Y:S01]  /*0480*/  IMAD R8, R3, R8, RZ ;  /* 0x0000000803087224 */ /* 0x000fe200078e02ff */
[----:B------:R-:W-:-:S03]  /*0490*/  IADD3 R3, PT, PT, R5, 0x2, RZ ;  /* 0x0000000205037810 */ /* 0x000fc60007ffe0ff */
[----:B------:R-:W-:-:S04]  /*04a0*/  IMAD R8, R5, R8, RZ ;  /* 0x0000000805087224 */ /* 0x000fc800078e02ff */
        /* <DEDUP_REMOVED lines=8> */
[----:B------:R-:W-:-:S07]  /*0530*/  IMAD R3, R3, R8, RZ ;  /* 0x0000000803037224 */ /* 0x000fce00078e02ff */
.L_x_8:
[----:B------:R-:W-:Y:S05]  /*0540*/  BSYNC.RECONVERGENT B2 ;  /* 0x0000000000027941 */ /* 0x000fea0003800200 */
.L_x_7:
[----:B------:R-:W-:-:S13]  /*0550*/  ISETP.NE.OR P0, PT, R0, RZ, P0 ;  /* 0x000000ff0000720c */ /* 0x000fda0000705670 */
[----:B------:R-:W-:Y:S05]  /*0560*/  @!P0 BRA `(.L_x_9) ;  /* 0x0000000000288947 */ /* 0x000fea0003800000 */
.L_x_3:
[----:B------:R-:W-:Y:S01]  /*0570*/  VIADD R0, R0, 0x4 ;  /* 0x0000000400007836 */ /* 0x000fe20000000000 */
[----:B------:R-:W-:-:S04]  /*0580*/  IADD3 R8, PT, PT, R5, -0x1, RZ ;  /* 0xffffffff05087810 */ /* 0x000fc80007ffe0ff */
[----:B------:R-:W-:Y:S01]  /*0590*/  ISETP.NE.AND P0, PT, R0, RZ, PT ;  /* 0x000000ff0000720c */ /* 0x000fe20003f05270 */
[----:B------:R-:W-:Y:S01]  /*05a0*/  IMAD R8, R8, R3, RZ ;  /* 0x0000000308087224 */ /* 0x000fe200078e02ff */
[----:B------:R-:W-:-:S03]  /*05b0*/  IADD3 R3, PT, PT, R5, 0x2, RZ ;  /* 0x0000000205037810 */ /* 0x000fc60007ffe0ff */
[----:B------:R-:W-:-:S04]  /*05c0*/  IMAD R8, R8, R5, RZ ;  /* 0x0000000508087224 */ /* 0x000fc800078e02ff */
[----:B------:R-:W-:Y:S01]  /*05d0*/  IMAD R8, R8, R5, R8 ;  /* 0x0000000508087224 */ /* 0x000fe200078e0208 */
[----:B------:R-:W-:-:S03]  /*05e0*/  IADD3 R5, PT, PT, R5, 0x4, RZ ;  /* 0x0000000405057810 */ /* 0x000fc60007ffe0ff */
[----:B------:R-:W-:Y:S01]  /*05f0*/  IMAD R3, R3, R8, RZ ;  /* 0x0000000803037224 */ /* 0x000fe200078e02ff */
[----:B------:R-:W-:Y:S06]  /*0600*/  @P0 BRA `(.L_x_3) ;  /* 0xfffffffc00d80947 */ /* 0x000fec000383ffff */
.L_x_9:
[----:B------:R-:W-:Y:S05]  /*0610*/  BSYNC.RECONVERGENT B0 ;  /* 0x0000000000007941 */ /* 0x000fea0003800200 */
.L_x_2:
[----:B------:R-:W-:-:S07]  /*0620*/  VIADD R8, R5, 0xffffffff ;  /* 0xffffffff05087836 */ /* 0x000fce0000000000 */
.L_x_1:
[----:B------:R-:W-:Y:S05]  /*0630*/  BSYNC.RECONVERGENT B1 ;  /* 0x0000000000017941 */ /* 0x000fea0003800200 */
.L_x_0:
[----:B------:R-:W-:Y:S01]  /*0640*/  ISETP.NE.AND P0, PT, R4, RZ, PT ;  /* 0x000000ff0400720c */ /* 0x000fe20003f05270 */
[----:B------:R-:W-:Y:S01]  /*0650*/  BSSY.RECONVERGENT B0, `(.L_x_10) ;  /* 0x0000009000007945 */ /* 0x000fe20003800200 */
[----:B------:R-:W-:-:S11]  /*0660*/  MOV R0, 0x0 ;  /* 0x0000000000007802 */ /* 0x000fd60000000f00 */
[----:B------:R-:W-:Y:S05]  /*0670*/  @!P0 BRA `(.L_x_11) ;  /* 0x0000000000188947 */ /* 0x000fea0003800000 */
[----:B------:R-:W-:-:S07]  /*0680*/  IADD3 R4, PT, PT, -R4, RZ, RZ ;  /* 0x000000ff04047210 */ /* 0x000fce0007ffe1ff */
.L_x_12:
[----:B------:R-:W-:Y:S01]  /*0690*/  IADD3 R4, PT, PT, R4, 0x1, RZ ;  /* 0x0000000104047810 */ /* 0x000fe20007ffe0ff */
[----:B------:R-:W-:Y:S02]  /*06a0*/  IMAD R3, R3, R8, RZ ;  /* 0x0000000803037224 */ /* 0x000fe400078e02ff */
[----:B------:R-:W-:Y:S01]  /*06b0*/  VIADD R8, R8, 0x1 ;  /* 0x0000000108087836 */ /* 0x000fe20000000000 */
[----:B------:R-:W-:-:S13]  /*06c0*/  ISETP.NE.AND P0, PT, R4, RZ, PT ;  /* 0x000000ff0400720c */ /* 0x000fda0003f05270 */
[----:B------:R-:W-:Y:S05]  /*06d0*/  @P0 BRA `(.L_x_12) ;  /* 0xfffffffc00ec0947 */ /* 0x000fea000383ffff */
.L_x_11:
[----:B------:R-:W-:Y:S05]  /*06e0*/  BSYNC.RECONVERGENT B0 ;  /* 0x0000000000007941 */ /* 0x000fea0003800200 */
.L_x_10:
[----:B------:R0:W1:Y:S01]  /*06f0*/  LDC.64 R8, c[0x4][R0] ;  /* 0x0100000000087b82 */ /* 0x0000620000000a00 */
[----:B------:R0:W-:Y:S01]  /*0700*/  STL.64 [R1], R2 ;  /* 0x0000000201007387 */ /* 0x0001e20000100a00 */
[----:B------:R-:W2:Y:S02]  /*0710*/  LDCU.64 UR4, c[0x4][0x8] ;  /* 0x01000100ff0477ac */ /* 0x000ea40008000a00 */
[----:B--2---:R-:W-:Y:S02]  /*0720*/  MOV R4, UR4 ;  /* 0x0000000400047c02 */ /* 0x004fe40008000f00 */
[----:B0-----:R-:W-:-:S07]  /*0730*/  MOV R5, UR5 ;  /* 0x0000000500057c02 */ /* 0x001fce0008000f00 */
[----:B------:R-:W-:-:S07]  /*0740*/  LEPC R20, `(.L_x_13) ;  /* 0x000000001014794e */ /* 0x000fce0000000000 */
[----:B-1----:R-:W-:Y:S05]  /*0750*/  CALL.ABS.NOINC R8 ;  /* 0x0000000008007343 */ /* 0x002fea0003c00000 */
.L_x_13:
[----:B------:R-:W-:Y:S05]  /*0760*/  EXIT ;  /* 0x000000000000794d */ /* 0x000fea0003800000 */
.L_x_14:
[----:B------:R-:W-:-:S00]  /*0770*/  BRA `(.L_x_14) ;  /* 0xfffffffc00fc7947 */ /* 0x000fc0000383ffff */
[----:B------:R-:W-:-:S00]  /*0780*/  NOP ;  /* 0x0000000000007918 */ /* 0x000fc00000000000 */
[----:B------:R-:W-:-:S00]  /*0790*/  NOP ;  /* 0x0000000000007918 */ /* 0x000fc00000000000 */
[----:B------:R-:W-:-:S00]  /*07a0*/  NOP ;  /* 0x0000000000007918 */ /* 0x000fc00000000000 */
[----:B------:R-:W-:-:S00]  /*07b0*/  NOP ;  /* 0x0000000000007918 */ /* 0x000fc00000000000 */
[----:B------:R-:W-:-:S00]  /*07c0*/  NOP ;  /* 0x0000000000007918 */ /* 0x000fc00000000000 */
[----:B------:R-:W-:-:S00]  /*07d0*/  NOP ;  /* 0x0000000000007918 */ /* 0x000fc00000000000 */
[----:B------:R-:W-:-:S00]  /*07e0*/  NOP ;  /* 0x0000000000007918 */ /* 0x000fc00000000000 */
[----:B------:R-:W-:-:S00]  /*07f0*/  NOP ;  /* 0x0000000000007918 */ /* 0x000fc00000000000 */
.L_x_15:


//--------------------- .nv.global.init           --------------------------
	.section	.nv.global.init,"aw",@progbits
.nv.global.init:
	.type		$str,@object
	.size		$str,(.L_0 - $str)
$str:
        /*0000*/ 	.byte	0x25, 0x64, 0x21, 0x3d, 0x25, 0x64, 0x0a, 0x00
.L_0:


//--------------------- .nv.shared.reserved.0     --------------------------
	.section	.nv.shared.reserved.0,"aw",@nobits
	.weak		__nv_reservedSMEM_offset_0_alias
	.size		__nv_reservedSMEM_offset_0_alias, 0, 64
	.other		__nv_reservedSMEM_offset_0_alias,@"STO_CUDA_RESERVED_SHARED STV_DEFAULT"
__nv_reservedSMEM_offset_0_alias:
	.zero		0
	.zero		64


//--------------------- .nv.constant0._Z4factv    --------------------------
	.section	.nv.constant0._Z4factv,"a",@progbits
	.sectionflags	@""
	.align	4
.nv.constant0._Z4factv:
	.zero		896


//--------------------- SYMBOLS --------------------------

	.type		.nv.reservedSmem.offset0,@object
	.size		.nv.reservedSmem.offset0,0x4
	.type		vprintf,@function
